//
// Generated by NVIDIA NVVM Compiler
//
// Compiler Build ID: CL-36424714
// Cuda compilation tools, release 13.0, V13.0.88
// Based on NVVM 20.0.0
//

.version 9.0
.target sm_100
.address_size 64

	// .globl	_Z23extract_and_linearscaleP7double2Pdidd

.visible .entry _Z23extract_and_linearscaleP7double2Pdidd(
	.param .u64 .ptr .align 1 _Z23extract_and_linearscaleP7double2Pdidd_param_0,
	.param .u64 .ptr .align 1 _Z23extract_and_linearscaleP7double2Pdidd_param_1,
	.param .u32 _Z23extract_and_linearscaleP7double2Pdidd_param_2,
	.param .f64 _Z23extract_and_linearscaleP7double2Pdidd_param_3,
	.param .f64 _Z23extract_and_linearscaleP7double2Pdidd_param_4
)
{
	.reg .pred 	%p<4>;
	.reg .b32 	%r<7>;
	.reg .b64 	%rd<9>;
	.reg .b64 	%fd<14>;

	ld.param.u64 	%rd1, [_Z23extract_and_linearscaleP7double2Pdidd_param_0];
	ld.param.u64 	%rd2, [_Z23extract_and_linearscaleP7double2Pdidd_param_1];
	ld.param.u32 	%r2, [_Z23extract_and_linearscaleP7double2Pdidd_param_2];
	ld.param.f64 	%fd1, [_Z23extract_and_linearscaleP7double2Pdidd_param_3];
	ld.param.f64 	%fd2, [_Z23extract_and_linearscaleP7double2Pdidd_param_4];
	mov.u32 	%r3, %ctaid.x;
	mov.u32 	%r4, %ntid.x;
	mov.u32 	%r5, %tid.x;
	mad.lo.s32 	%r1, %r3, %r4, %r5;
	setp.ge.s32 	%p1, %r1, %r2;
	@%p1 bra 	$L__BB0_2;
	cvta.to.global.u64 	%rd3, %rd1;
	cvta.to.global.u64 	%rd4, %rd2;
	mul.wide.s32 	%rd5, %r1, 16;
	add.s64 	%rd6, %rd3, %rd5;
	ld.global.f64 	%fd3, [%rd6];
	cvt.rn.f64.s32 	%fd4, %r2;
	mov.f64 	%fd5, 0d4000000000000000;
	div.rn.f64 	%fd6, %fd5, %fd4;
	setp.eq.s32 	%p2, %r1, 0;
	add.s32 	%r6, %r2, -1;
	setp.eq.s32 	%p3, %r1, %r6;
	mul.f64 	%fd7, %fd6, 0d3FE0000000000000;
	selp.f64 	%fd8, %fd7, %fd6, %p3;
	selp.f64 	%fd9, %fd7, %fd8, %p2;
	mul.f64 	%fd10, %fd9, %fd3;
	sub.f64 	%fd11, %fd2, %fd1;
	mul.f64 	%fd12, %fd11, 0d3FE0000000000000;
	mul.f64 	%fd13, %fd12, %fd10;
	mul.wide.s32 	%rd7, %r1, 8;
	add.s64 	%rd8, %rd4, %rd7;
	st.global.f64 	[%rd8], %fd13;
$L__BB0_2:
	ret;

}


// ===== COMPILED SASS (sm_100) =====

	.target	sm_100

	.elftype	@"ET_EXEC"


//--------------------- .note.nv.tkinfo           --------------------------
	.section	.note.nv.tkinfo,"",@"SHT_NOTE"
	.sectionflags	@"SHF_NOTE_NV_TKINFO"
	.tkinfo
        /*0018*/ 	.word	0x00000002
        /*0030*/ 	.string	""
        /*0030*/ 	.string	"ptxas"
        /*0030*/ 	.string	"Cuda compilation tools, release 13.0, V13.0.88"
        /*0030*/ 	.string	"Build cuda_13.0.r13.0/compiler.36424714_0"
        /*0030*/ 	.string	"-arch sm_100 -m 64 "



//--------------------- .note.nv.cuinfo           --------------------------
	.section	.note.nv.cuinfo,"",@"SHT_NOTE"
	.sectionflags	@"SHF_NOTE_NV_CUINFO"
        /*0018*/ 	.short	0x0002
        /*001a*/ 	.short	0x0064
        /*001c*/ 	.short	0x0082
	.zero		2


//--------------------- .nv.info                  --------------------------
	.section	.nv.info,"",@"SHT_CUDA_INFO"
	.align	4


	//----- nvinfo : EIATTR_REGCOUNT
	.align		4
        /*0000*/ 	.byte	0x04, 0x2f
        /*0002*/ 	.short	(.L_1 - .L_0)
	.align		4
.L_0:
        /*0004*/ 	.word	index@(_Z23extract_and_linearscaleP7double2Pdidd)
        /*0008*/ 	.word	0x00000017


	//----- nvinfo : EIATTR_FRAME_SIZE
	.align		4
.L_1:
        /*000c*/ 	.byte	0x04, 0x11
        /*000e*/ 	.short	(.L_3 - .L_2)
	.align		4
.L_2:
        /*0010*/ 	.word	index@($__internal_0_$__cuda_sm20_div_rn_f64_full)
        /*0014*/ 	.word	0x00000000


	//----- nvinfo : EIATTR_FRAME_SIZE
	.align		4
.L_3:
        /*0018*/ 	.byte	0x04, 0x11
        /*001a*/ 	.short	(.L_5 - .L_4)
	.align		4
.L_4:
        /*001c*/ 	.word	index@(_Z23extract_and_linearscaleP7double2Pdidd)
        /*0020*/ 	.word	0x00000000


	//----- nvinfo : EIATTR_MIN_STACK_SIZE
	.align		4
.L_5:
        /*0024*/ 	.byte	0x04, 0x12
        /*0026*/ 	.short	(.L_7 - .L_6)
	.align		4
.L_6:
        /*0028*/ 	.word	index@(_Z23extract_and_linearscaleP7double2Pdidd)
        /*002c*/ 	.word	0x00000000
.L_7:


//--------------------- .nv.compat                --------------------------
	.section	.nv.compat,"",@"SHT_CUDA_COMPAT_INFO"
	.align	4
        /*0000*/ 	.byte	0x02, 0x09, 0x00, 0x00, 0x02, 0x02, 0x01, 0x00, 0x02, 0x05, 0x05, 0x00, 0x03, 0x07, 0x01, 0x01
        /*0010*/ 	.byte	0x02, 0x03, 0x00, 0x00, 0x02, 0x06, 0x01, 0x00, 0x04, 0x0b, 0x08, 0x00, 0x01, 0x00, 0x00, 0x00
        /*0020*/ 	.byte	0x00, 0x00, 0x00, 0x00


//--------------------- .nv.info._Z23extract_and_linearscaleP7double2Pdidd --------------------------
	.section	.nv.info._Z23extract_and_linearscaleP7double2Pdidd,"",@"SHT_CUDA_INFO"
	.sectionflags	@""
	.align	4


	//----- nvinfo : EIATTR_CUDA_API_VERSION
	.align		4
        /*0000*/ 	.byte	0x04, 0x37
        /*0002*/ 	.short	(.L_9 - .L_8)
.L_8:
        /*0004*/ 	.word	0x00000082


	//----- nvinfo : EIATTR_KPARAM_INFO
	.align		4
.L_9:
        /*0008*/ 	.byte	0x04, 0x17
        /*000a*/ 	.short	(.L_11 - .L_10)
.L_10:
        /*000c*/ 	.word	0x00000000
        /*0010*/ 	.short	0x0004
        /*0012*/ 	.short	0x0020
        /*0014*/ 	.byte	0x00, 0xf0, 0x21, 0x00


	//----- nvinfo : EIATTR_KPARAM_INFO
	.align		4
.L_11:
        /*0018*/ 	.byte	0x04, 0x17
        /*001a*/ 	.short	(.L_13 - .L_12)
.L_12:
        /*001c*/ 	.word	0x00000000
        /*0020*/ 	.short	0x0003
        /*0022*/ 	.short	0x0018
        /*0024*/ 	.byte	0x00, 0xf0, 0x21, 0x00


	//----- nvinfo : EIATTR_KPARAM_INFO
	.align		4
.L_13:
        /*0028*/ 	.byte	0x04, 0x17
        /*002a*/ 	.short	(.L_15 - .L_14)
.L_14:
        /*002c*/ 	.word	0x00000000
        /*0030*/ 	.short	0x0002
        /*0032*/ 	.short	0x0010
        /*0034*/ 	.byte	0x00, 0xf0, 0x11, 0x00


	//----- nvinfo : EIATTR_KPARAM_INFO
	.align		4
.L_15:
        /*0038*/ 	.byte	0x04, 0x17
        /*003a*/ 	.short	(.L_17 - .L_16)
.L_16:
        /*003c*/ 	.word	0x00000000
        /*0040*/ 	.short	0x0001
        /*0042*/ 	.short	0x0008
        /*0044*/ 	.byte	0x00, 0xf5, 0x21, 0x00


	//----- nvinfo : EIATTR_KPARAM_INFO
	.align		4
.L_17:
        /*0048*/ 	.byte	0x04, 0x17
        /*004a*/ 	.short	(.L_19 - .L_18)
.L_18:
        /*004c*/ 	.word	0x00000000
        /*0050*/ 	.short	0x0000
        /*0052*/ 	.short	0x0000
        /*0054*/ 	.byte	0x00, 0xf5, 0x21, 0x00


	//----- nvinfo : EIATTR_SPARSE_MMA_MASK
	.align		4
.L_19:
        /*0058*/ 	.byte	0x03, 0x50
        /*005a*/ 	.short	0x0000


	//----- nvinfo : EIATTR_MAXREG_COUNT
	.align		4
        /*005c*/ 	.byte	0x03, 0x1b
        /*005e*/ 	.short	0x00ff


	//----- nvinfo : EIATTR_MERCURY_ISA_VERSION
	.align		4
        /*0060*/ 	.byte	0x03, 0x5f
        /*0062*/ 	.short	0x0101


	//----- nvinfo : EIATTR_VRC_CTA_INIT_COUNT
	.align		4
        /*0064*/ 	.byte	0x02, 0x4a
	.zero		1
	.zero		1


	//----- nvinfo : EIATTR_EXIT_INSTR_OFFSETS
	.align		4
        /*0068*/ 	.byte	0x04, 0x1c
        /*006a*/ 	.short	(.L_21 - .L_20)


	//   ....[0]....
.L_20:
        /*006c*/ 	.word	0x00000070


	//   ....[1]....
        /*0070*/ 	.word	0x000002e0


	//----- nvinfo : EIATTR_CRS_STACK_SIZE
	.align		4
.L_21:
        /*0074*/ 	.byte	0x04, 0x1e
        /*0076*/ 	.short	(.L_23 - .L_22)
.L_22:
        /*0078*/ 	.word	0x00000000


	//----- nvinfo : EIATTR_CBANK_PARAM_SIZE
	.align		4
.L_23:
        /*007c*/ 	.byte	0x03, 0x19
        /*007e*/ 	.short	0x0028


	//----- nvinfo : EIATTR_PARAM_CBANK
	.align		4
        /*0080*/ 	.byte	0x04, 0x0a
        /*0082*/ 	.short	(.L_25 - .L_24)
	.align		4
.L_24:
        /*0084*/ 	.word	index@(.nv.constant0._Z23extract_and_linearscaleP7double2Pdidd)
        /*0088*/ 	.short	0x0380
        /*008a*/ 	.short	0x0028


	//----- nvinfo : EIATTR_SW_WAR
	.align		4
.L_25:
        /*008c*/ 	.byte	0x04, 0x36
        /*008e*/ 	.short	(.L_27 - .L_26)
.L_26:
        /*0090*/ 	.word	0x00000008
.L_27:


//--------------------- .nv.callgraph             --------------------------
	.section	.nv.callgraph,"",@"SHT_CUDA_CALLGRAPH"
	.align	4
	.sectionentsize	8
	.align		4
        /*0000*/ 	.word	0x00000000
	.align		4
        /*0004*/ 	.word	0xffffffff
	.align		4
        /*0008*/ 	.word	0x00000000
	.align		4
        /*000c*/ 	.word	0xfffffffe
	.align		4
        /*0010*/ 	.word	0x00000000
	.align		4
        /*0014*/ 	.word	0xfffffffd
	.align		4
        /*0018*/ 	.word	0x00000000
	.align		4
        /*001c*/ 	.word	0xfffffffc


//--------------------- .text._Z23extract_and_linearscaleP7double2Pdidd --------------------------
	.section	.text._Z23extract_and_linearscaleP7double2Pdidd,"ax",@progbits
	.align	128
        .global         _Z23extract_and_linearscaleP7double2Pdidd
        .type           _Z23extract_and_linearscaleP7double2Pdidd,@function
        .size           _Z23extract_and_linearscaleP7double2Pdidd,(.L_x_5 - _Z23extract_and_linearscaleP7double2Pdidd)
        .other          _Z23extract_and_linearscaleP7double2Pdidd,@"STO_CUDA_ENTRY STV_DEFAULT"
_Z23extract_and_linearscaleP7double2Pdidd:
.text._Z23extract_and_linearscaleP7double2Pdidd:
[----:B------:R-:W-:Y:S01]  /*0000*/  LDC R1, c[0x0][0x37c] ;  /* 0x0000df00ff017b82 */ /* 0x000fe20000000800 */
[----:B------:R-:W0:Y:S07]  /*0010*/  S2R R3, SR_TID.X ;  /* 0x0000000000037919 */ /* 0x000e2e0000002100 */
[----:B------:R-:W0:Y:S01]  /*0020*/  S2UR UR4, SR_CTAID.X ;  /* 0x00000000000479c3 */ /* 0x000e220000002500 */
[----:B------:R-:W1:Y:S07]  /*0030*/  LDCU UR5, c[0x0][0x390] ;  /* 0x00007200ff0577ac */ /* 0x000e6e0008000800 */
[----:B------:R-:W0:Y:S02]  /*0040*/  LDC R0, c[0x0][0x360] ;  /* 0x0000d800ff007b82 */ /* 0x000e240000000800 */
[----:B0-----:R-:W-:-:S05]  /*0050*/  IMAD R0, R0, UR4, R3 ;  /* 0x0000000400007c24 */ /* 0x001fca000f8e0203 */
[----:B-1----:R-:W-:-:S13]  /*0060*/  ISETP.GE.AND P0, PT, R0, UR5, PT ;  /* 0x0000000500007c0c */ /* 0x002fda000bf06270 */
[----:B------:R-:W-:Y:S05]  /*0070*/  @P0 EXIT ;  /* 0x000000000000094d */ /* 0x000fea0003800000 */
[----:B------:R-:W0:Y:S01]  /*0080*/  LDC.64 R4, c[0x0][0x380] ;  /* 0x0000e000ff047b82 */ /* 0x000e220000000a00 */
[----:B------:R-:W1:Y:S01]  /*0090*/  LDCU.64 UR6, c[0x0][0x358] ;  /* 0x00006b00ff0677ac */ /* 0x000e620008000a00 */
[----:B0-----:R-:W-:-:S06]  /*00a0*/  IMAD.WIDE R4, R0, 0x10, R4 ;  /* 0x0000001000047825 */ /* 0x001fcc00078e0204 */
[----:B-1----:R-:W5:Y:S01]  /*00b0*/  LDG.E.64 R4, desc[UR6][R4.64] ;  /* 0x0000000604047981 */ /* 0x002f62000c1e1b00 */
[----:B------:R-:W0:Y:S01]  /*00c0*/  I2F.F64 R6, UR5 ;  /* 0x0000000500067d12 */ /* 0x000e220008201c00 */
[----:B------:R-:W-:-:S07]  /*00d0*/  IMAD.MOV.U32 R2, RZ, RZ, 0x1 ;  /* 0x00000001ff027424 */ /* 0x000fce00078e00ff */
[----:B0-----:R-:W0:Y:S02]  /*00e0*/  MUFU.RCP64H R3, R7 ;  /* 0x0000000700037308 */ /* 0x001e240000001800 */
[----:B0-----:R-:W-:-:S08]  /*00f0*/  DFMA R8, -R6, R2, 1 ;  /* 0x3ff000000608742b */ /* 0x001fd00000000102 */
[----:B------:R-:W-:-:S08]  /*0100*/  DFMA R8, R8, R8, R8 ;  /* 0x000000080808722b */ /* 0x000fd00000000008 */
[----:B------:R-:W-:-:S08]  /*0110*/  DFMA R8, R2, R8, R2 ;  /* 0x000000080208722b */ /* 0x000fd00000000002 */
[----:B------:R-:W-:-:S08]  /*0120*/  DFMA R2, -R6, R8, 1 ;  /* 0x3ff000000602742b */ /* 0x000fd00000000108 */
[----:B------:R-:W-:-:S08]  /*0130*/  DFMA R2, R8, R2, R8 ;  /* 0x000000020802722b */ /* 0x000fd00000000008 */
[----:B------:R-:W-:-:S08]  /*0140*/  DMUL R8, R2, 2 ;  /* 0x4000000002087828 */ /* 0x000fd00000000000 */
[----:B------:R-:W-:-:S08]  /*0150*/  DFMA R10, -R6, R8, 2 ;  /* 0x40000000060a742b */ /* 0x000fd00000000108 */
[----:B------:R-:W-:-:S10]  /*0160*/  DFMA R2, R2, R10, R8 ;  /* 0x0000000a0202722b */ /* 0x000fd40000000008 */
[----:B------:R-:W-:-:S05]  /*0170*/  FFMA R8, RZ, R7, R3 ;  /* 0x00000007ff087223 */ /* 0x000fca0000000003 */
[----:B------:R-:W-:-:S13]  /*0180*/  FSETP.GT.AND P0, PT, |R8|, 1.469367938527859385e-39, PT ;  /* 0x001000000800780b */ /* 0x000fda0003f04200 */
[----:B------:R-:W-:Y:S05]  /*0190*/  @P0 BRA `(.L_x_0) ;  /* 0x0000000000080947 */ /* 0x000fea0003800000 */
[----:B------:R-:W-:-:S07]  /*01a0*/  MOV R8, 0x1c0 ;  /* 0x000001c000087802 */ /* 0x000fce0000000f00 */
[----:B-----5:R-:W-:Y:S05]  /*01b0*/  CALL.REL.NOINC `($__internal_0_$__cuda_sm20_div_rn_f64_full) ;  /* 0x00000000004c7944 */ /* 0x020fea0003c00000 */
.L_x_0:
[----:B------:R-:W0:Y:S01]  /*01c0*/  LDCU UR4, c[0x0][0x390] ;  /* 0x00007200ff0477ac */ /* 0x000e220008000800 */
[----:B------:R-:W1:Y:S01]  /*01d0*/  LDC.64 R8, c[0x0][0x398] ;  /* 0x0000e600ff087b82 */ /* 0x000e620000000a00 */
[----:B------:R-:W-:Y:S01]  /*01e0*/  DMUL R6, R2, 0.5 ;  /* 0x3fe0000002067828 */ /* 0x000fe20000000000 */
[----:B------:R-:W1:Y:S06]  /*01f0*/  LDCU.64 UR8, c[0x0][0x3a0] ;  /* 0x00007400ff0877ac */ /* 0x000e6c0008000a00 */
[----:B------:R-:W2:Y:S01]  /*0200*/  LDC.64 R10, c[0x0][0x388] ;  /* 0x0000e200ff0a7b82 */ /* 0x000ea20000000a00 */
[----:B0-----:R-:W-:-:S06]  /*0210*/  UIADD3 UR4, UPT, UPT, UR4, -0x1, URZ ;  /* 0xffffffff04047890 */ /* 0x001fcc000fffe0ff */
[----:B------:R-:W-:-:S04]  /*0220*/  ISETP.NE.AND P0, PT, R0, UR4, PT ;  /* 0x0000000400007c0c */ /* 0x000fc8000bf05270 */
[----:B------:R-:W-:Y:S02]  /*0230*/  FSEL R13, R6, R2, !P0 ;  /* 0x00000002060d7208 */ /* 0x000fe40004000000 */
[----:B------:R-:W-:Y:S01]  /*0240*/  FSEL R15, R7, R3, !P0 ;  /* 0x00000003070f7208 */ /* 0x000fe20004000000 */
[----:B-1----:R-:W-:Y:S01]  /*0250*/  DADD R2, -R8, UR8 ;  /* 0x0000000808027e29 */ /* 0x002fe20008000100 */
[----:B------:R-:W-:-:S04]  /*0260*/  ISETP.NE.AND P0, PT, R0, RZ, PT ;  /* 0x000000ff0000720c */ /* 0x000fc80003f05270 */
[----:B------:R-:W-:Y:S02]  /*0270*/  FSEL R6, R6, R13, !P0 ;  /* 0x0000000d06067208 */ /* 0x000fe40004000000 */
[----:B------:R-:W-:Y:S01]  /*0280*/  FSEL R7, R7, R15, !P0 ;  /* 0x0000000f07077208 */ /* 0x000fe20004000000 */
[----:B------:R-:W-:-:S05]  /*0290*/  DMUL R2, R2, 0.5 ;  /* 0x3fe0000002027828 */ /* 0x000fca0000000000 */
[----:B-----5:R-:W-:-:S08]  /*02a0*/  DMUL R4, R4, R6 ;  /* 0x0000000604047228 */ /* 0x020fd00000000000 */
[----:B------:R-:W-:Y:S01]  /*02b0*/  DMUL R2, R4, R2 ;  /* 0x0000000204027228 */ /* 0x000fe20000000000 */
[----:B--2---:R-:W-:-:S06]  /*02c0*/  IMAD.WIDE R4, R0, 0x8, R10 ;  /* 0x0000000800047825 */ /* 0x004fcc00078e020a */
[----:B------:R-:W-:Y:S01]  /*02d0*/  STG.E.64 desc[UR6][R4.64], R2 ;  /* 0x0000000204007986 */ /* 0x000fe2000c101b06 */
[----:B------:R-:W-:Y:S05]  /*02e0*/  EXIT ;  /* 0x000000000000794d */ /* 0x000fea0003800000 */
        .weak           $__internal_0_$__cuda_sm20_div_rn_f64_full
        .type           $__internal_0_$__cuda_sm20_div_rn_f64_full,@function
        .size           $__internal_0_$__cuda_sm20_div_rn_f64_full,(.L_x_5 - $__internal_0_$__cuda_sm20_div_rn_f64_full)
$__internal_0_$__cuda_sm20_div_rn_f64_full:
[C---:B------:R-:W-:Y:S01]  /*02f0*/  FSETP.GEU.AND P0, PT, |R7|.reuse, 1.469367938527859385e-39, PT ;  /* 0x001000000700780b */ /* 0x040fe20003f0e200 */
[----:B------:R-:W-:Y:S01]  /*0300*/  IMAD.MOV.U32 R10, RZ, RZ, 0x1 ;  /* 0x00000001ff0a7424 */ /* 0x000fe200078e00ff */
[C---:B------:R-:W-:Y:S01]  /*0310*/  LOP3.LUT R2, R7.reuse, 0x800fffff, RZ, 0xc0, !PT ;  /* 0x800fffff07027812 */ /* 0x040fe200078ec0ff */
[----:B------:R-:W-:Y:S01]  /*0320*/  IMAD.MOV.U32 R19, RZ, RZ, 0x40000000 ;  /* 0x40000000ff137424 */ /* 0x000fe200078e00ff */
[----:B------:R-:W-:Y:S01]  /*0330*/  LOP3.LUT R16, R7, 0x7ff00000, RZ, 0xc0, !PT ;  /* 0x7ff0000007107812 */ /* 0x000fe200078ec0ff */
[----:B------:R-:W-:Y:S01]  /*0340*/  IMAD.MOV.U32 R9, RZ, RZ, 0x1ca00000 ;  /* 0x1ca00000ff097424 */ /* 0x000fe200078e00ff */
[----:B------:R-:W-:Y:S01]  /*0350*/  LOP3.LUT R3, R2, 0x3ff00000, RZ, 0xfc, !PT ;  /* 0x3ff0000002037812 */ /* 0x000fe200078efcff */
[----:B------:R-:W-:Y:S01]  /*0360*/  IMAD.MOV.U32 R2, RZ, RZ, R6 ;  /* 0x000000ffff027224 */ /* 0x000fe200078e0006 */
[----:B------:R-:W-:Y:S01]  /*0370*/  ISETP.LE.U32.AND P1, PT, R16, 0x40000000, PT ;  /* 0x400000001000780c */ /* 0x000fe20003f23070 */
[----:B------:R-:W-:Y:S02]  /*0380*/  IMAD.MOV.U32 R18, RZ, RZ, R16 ;  /* 0x000000ffff127224 */ /* 0x000fe400078e0010 */
[----:B------:R-:W-:-:S02]  /*0390*/  VIADD R20, R19, 0xffffffff ;  /* 0xffffffff13147836 */ /* 0x000fc40000000000 */
[----:B------:R-:W-:-:S06]  /*03a0*/  @!P0 DMUL R2, R6, 8.98846567431157953865e+307 ;  /* 0x7fe0000006028828 */ /* 0x000fcc0000000000 */
[----:B------:R-:W0:Y:S04]  /*03b0*/  MUFU.RCP64H R11, R3 ;  /* 0x00000003000b7308 */ /* 0x000e280000001800 */
[----:B------:R-:W-:Y:S02]  /*03c0*/  @!P0 LOP3.LUT R18, R3, 0x7ff00000, RZ, 0xc0, !PT ;  /* 0x7ff0000003128812 */ /* 0x000fe400078ec0ff */
[----:B------:R-:W-:-:S03]  /*03d0*/  ISETP.GT.U32.AND P0, PT, R20, 0x7feffffe, PT ;  /* 0x7feffffe1400780c */ /* 0x000fc60003f04070 */
[----:B------:R-:W-:-:S05]  /*03e0*/  VIADD R20, R18, 0xffffffff ;  /* 0xffffffff12147836 */ /* 0x000fca0000000000 */
[----:B------:R-:W-:Y:S01]  /*03f0*/  ISETP.GT.U32.OR P0, PT, R20, 0x7feffffe, P0 ;  /* 0x7feffffe1400780c */ /* 0x000fe20000704470 */
[----:B0-----:R-:W-:-:S08]  /*0400*/  DFMA R12, R10, -R2, 1 ;  /* 0x3ff000000a0c742b */ /* 0x001fd00000000802 */
[----:B------:R-:W-:-:S08]  /*0410*/  DFMA R12, R12, R12, R12 ;  /* 0x0000000c0c0c722b */ /* 0x000fd0000000000c */
[----:B------:R-:W-:-:S08]  /*0420*/  DFMA R12, R10, R12, R10 ;  /* 0x0000000c0a0c722b */ /* 0x000fd0000000000a */
[----:B------:R-:W-:-:S08]  /*0430*/  DFMA R10, R12, -R2, 1 ;  /* 0x3ff000000c0a742b */ /* 0x000fd00000000802 */
[----:B------:R-:W-:Y:S01]  /*0440*/  DFMA R12, R12, R10, R12 ;  /* 0x0000000a0c0c722b */ /* 0x000fe2000000000c */
[----:B------:R-:W-:Y:S01]  /*0450*/  SEL R11, R9, 0x63400000, !P1 ;  /* 0x63400000090b7807 */ /* 0x000fe20004800000 */
[----:B------:R-:W-:-:S06]  /*0460*/  IMAD.MOV.U32 R10, RZ, RZ, RZ ;  /* 0x000000ffff0a7224 */ /* 0x000fcc00078e00ff */
[----:B------:R-:W-:-:S08]  /*0470*/  DMUL R14, R12, R10 ;  /* 0x0000000a0c0e7228 */ /* 0x000fd00000000000 */
[----:B------:R-:W-:-:S08]  /*0480*/  DFMA R16, R14, -R2, R10 ;  /* 0x800000020e10722b */ /* 0x000fd0000000000a */
[----:B------:R-:W-:Y:S01]  /*0490*/  DFMA R12, R12, R16, R14 ;  /* 0x000000100c0c722b */ /* 0x000fe2000000000e */
[----:B------:R-:W-:Y:S10]  /*04a0*/  @P0 BRA `(.L_x_1) ;  /* 0x0000000000740947 */ /* 0x000ff40003800000 */
[----:B------:R-:W-:Y:S01]  /*04b0*/  LOP3.LUT R16, R7, 0x7ff00000, RZ, 0xc0, !PT ;  /* 0x7ff0000007107812 */ /* 0x000fe200078ec0ff */
[----:B------:R-:W-:-:S03]  /*04c0*/  IMAD.MOV.U32 R14, RZ, RZ, 0x40000000 ;  /* 0x40000000ff0e7424 */ /* 0x000fc600078e00ff */
[----:B------:R-:W-:Y:S01]  /*04d0*/  ISETP.LE.U32.AND P0, PT, R16, 0x40000000, PT ;  /* 0x400000001000780c */ /* 0x000fe20003f03070 */
[----:B------:R-:W-:Y:S02]  /*04e0*/  IMAD.MOV R15, RZ, RZ, -R16 ;  /* 0x000000ffff0f7224 */ /* 0x000fe400078e0a10 */
[----:B------:R-:W-:Y:S01]  /*04f0*/  IMAD.MOV.U32 R16, RZ, RZ, RZ ;  /* 0x000000ffff107224 */ /* 0x000fe200078e00ff */
[----:B------:R-:W-:Y:S02]  /*0500*/  SEL R9, R9, 0x63400000, !P0 ;  /* 0x6340000009097807 */ /* 0x000fe40004000000 */
[----:B------:R-:W-:-:S04]  /*0510*/  VIADDMNMX R14, R15, R14, 0xb9600000, !PT ;  /* 0xb96000000f0e7446 */ /* 0x000fc8000780010e */
[----:B------:R-:W-:-:S05]  /*0520*/  VIMNMX R14, PT, PT, R14, 0x46a00000, PT ;  /* 0x46a000000e0e7848 */ /* 0x000fca0003fe0100 */
[----:B------:R-:W-:-:S04]  /*0530*/  IMAD.IADD R9, R14, 0x1, -R9 ;  /* 0x000000010e097824 */ /* 0x000fc800078e0a09 */
[----:B------:R-:W-:-:S06]  /*0540*/  VIADD R17, R9, 0x7fe00000 ;  /* 0x7fe0000009117836 */ /* 0x000fcc0000000000 */
[----:B------:R-:W-:-:S10]  /*0550*/  DMUL R14, R12, R16 ;  /* 0x000000100c0e7228 */ /* 0x000fd40000000000 */
[----:B------:R-:W-:-:S13]  /*0560*/  FSETP.GTU.AND P0, PT, |R15|, 1.469367938527859385e-39, PT ;  /* 0x001000000f00780b */ /* 0x000fda0003f0c200 */
[----:B------:R-:W-:Y:S05]  /*0570*/  @P0 BRA `(.L_x_2) ;  /* 0x0000000000840947 */ /* 0x000fea0003800000 */
[----:B------:R-:W-:Y:S01]  /*0580*/  DFMA R2, R12, -R2, R10 ;  /* 0x800000020c02722b */ /* 0x000fe2000000000a */
[----:B------:R-:W-:-:S09]  /*0590*/  IMAD.MOV.U32 R16, RZ, RZ, RZ ;  /* 0x000000ffff107224 */ /* 0x000fd200078e00ff */
[C---:B------:R-:W-:Y:S02]  /*05a0*/  FSETP.NEU.AND P0, PT, R3.reuse, RZ, PT ;  /* 0x000000ff0300720b */ /* 0x040fe40003f0d000 */
[----:B------:R-:W-:-:S04]  /*05b0*/  LOP3.LUT R7, R3, 0x80000000, R7, 0x48, !PT ;  /* 0x8000000003077812 */ /* 0x000fc800078e4807 */
[----:B------:R-:W-:-:S07]  /*05c0*/  LOP3.LUT R17, R7, R17, RZ, 0xfc, !PT ;  /* 0x0000001107117212 */ /* 0x000fce00078efcff */
[----:B------:R-:W-:Y:S05]  /*05d0*/  @!P0 BRA `(.L_x_2) ;  /* 0x00000000006c8947 */ /* 0x000fea0003800000 */
[----:B------:R-:W-:Y:S01]  /*05e0*/  IMAD.MOV R3, RZ, RZ, -R9 ;  /* 0x000000ffff037224 */ /* 0x000fe200078e0a09 */
[----:B------:R-:W-:Y:S01]  /*05f0*/  IADD3 R9, PT, PT, -R9, -0x43300000, RZ ;  /* 0xbcd0000009097810 */ /* 0x000fe20007ffe1ff */
[----:B------:R-:W-:-:S06]  /*0600*/  IMAD.MOV.U32 R2, RZ, RZ, RZ ;  /* 0x000000ffff027224 */ /* 0x000fcc00078e00ff */
[----:B------:R-:W-:Y:S02]  /*0610*/  DFMA R2, R14, -R2, R12 ;  /* 0x800000020e02722b */ /* 0x000fe4000000000c */
[----:B------:R-:W-:-:S08]  /*0620*/  DMUL.RP R12, R12, R16 ;  /* 0x000000100c0c7228 */ /* 0x000fd00000008000 */
[----:B------:R-:W-:Y:S02]  /*0630*/  FSETP.NEU.AND P0, PT, |R3|, R9, PT ;  /* 0x000000090300720b */ /* 0x000fe40003f0d200 */
[----:B------:R-:W-:Y:S02]  /*0640*/  LOP3.LUT R7, R13, R7, RZ, 0x3c, !PT ;  /* 0x000000070d077212 */ /* 0x000fe400078e3cff */
[----:B------:R-:W-:Y:S02]  /*0650*/  FSEL R14, R12, R14, !P0 ;  /* 0x0000000e0c0e7208 */ /* 0x000fe40004000000 */
[----:B------:R-:W-:Y:S01]  /*0660*/  FSEL R15, R7, R15, !P0 ;  /* 0x0000000f070f7208 */ /* 0x000fe20004000000 */
[----:B------:R-:W-:Y:S06]  /*0670*/  BRA `(.L_x_2) ;  /* 0x0000000000447947 */ /* 0x000fec0003800000 */
.L_x_1:
[----:B------:R-:W-:-:S14]  /*0680*/  DSETP.NAN.AND P0, PT, R6, R6, PT ;  /* 0x000000060600722a */ /* 0x000fdc0003f08000 */
[----:B------:R-:W-:Y:S05]  /*0690*/  @P0 BRA `(.L_x_3) ;  /* 0x0000000000340947 */ /* 0x000fea0003800000 */
[----:B------:R-:W-:Y:S01]  /*06a0*/  ISETP.NE.AND P0, PT, R19, R18, PT ;  /* 0x000000121300720c */ /* 0x000fe20003f05270 */
[----:B------:R-:W-:Y:S02]  /*06b0*/  IMAD.MOV.U32 R14, RZ, RZ, 0x0 ;  /* 0x00000000ff0e7424 */ /* 0x000fe400078e00ff */
[----:B------:R-:W-:-:S10]  /*06c0*/  IMAD.MOV.U32 R15, RZ, RZ, -0x80000 ;  /* 0xfff80000ff0f7424 */ /* 0x000fd400078e00ff */
[----:B------:R-:W-:Y:S05]  /*06d0*/  @!P0 BRA `(.L_x_2) ;  /* 0x00000000002c8947 */ /* 0x000fea0003800000 */
[----:B------:R-:W-:Y:S02]  /*06e0*/  ISETP.NE.AND P0, PT, R19, 0x7ff00000, PT ;  /* 0x7ff000001300780c */ /* 0x000fe40003f05270 */
[----:B------:R-:W-:Y:S02]  /*06f0*/  LOP3.LUT R6, R7, 0x40000000, RZ, 0x3c, !PT ;  /* 0x4000000007067812 */ /* 0x000fe400078e3cff */
[----:B------:R-:W-:Y:S02]  /*0700*/  ISETP.EQ.OR P0, PT, R18, RZ, !P0 ;  /* 0x000000ff1200720c */ /* 0x000fe40004702670 */
[----:B------:R-:W-:-:S11]  /*0710*/  LOP3.LUT R15, R6, 0x80000000, RZ, 0xc0, !PT ;  /* 0x80000000060f7812 */ /* 0x000fd600078ec0ff */
[----:B------:R-:W-:Y:S01]  /*0720*/  @P0 LOP3.LUT R2, R15, 0x7ff00000, RZ, 0xfc, !PT ;  /* 0x7ff000000f020812 */ /* 0x000fe200078efcff */
[----:B------:R-:W-:Y:S02]  /*0730*/  @!P0 IMAD.MOV.U32 R14, RZ, RZ, RZ ;  /* 0x000000ffff0e8224 */ /* 0x000fe400078e00ff */
[----:B------:R-:W-:Y:S02]  /*0740*/  @P0 IMAD.MOV.U32 R14, RZ, RZ, RZ ;  /* 0x000000ffff0e0224 */ /* 0x000fe400078e00ff */
[----:B------:R-:W-:Y:S01]  /*0750*/  @P0 IMAD.MOV.U32 R15, RZ, RZ, R2 ;  /* 0x000000ffff0f0224 */ /* 0x000fe200078e0002 */
[----:B------:R-:W-:Y:S06]  /*0760*/  BRA `(.L_x_2) ;  /* 0x0000000000087947 */ /* 0x000fec0003800000 */
.L_x_3:
[----:B------:R-:W-:Y:S01]  /*0770*/  LOP3.LUT R15, R7, 0x80000, RZ, 0xfc, !PT ;  /* 0x00080000070f7812 */ /* 0x000fe200078efcff */
[----:B------:R-:W-:-:S07]  /*0780*/  IMAD.MOV.U32 R14, RZ, RZ, R6 ;  /* 0x000000ffff0e7224 */ /* 0x000fce00078e0006 */
.L_x_2:
[----:B------:R-:W-:Y:S02]  /*0790*/  IMAD.MOV.U32 R9, RZ, RZ, 0x0 ;  /* 0x00000000ff097424 */ /* 0x000fe400078e00ff */
[----:B------:R-:W-:Y:S02]  /*07a0*/  IMAD.MOV.U32 R2, RZ, RZ, R14 ;  /* 0x000000ffff027224 */ /* 0x000fe400078e000e */
[----:B------:R-:W-:Y:S01]  /*07b0*/  IMAD.MOV.U32 R3, RZ, RZ, R15 ;  /* 0x000000ffff037224 */ /* 0x000fe200078e000f */
[----:B------:R-:W-:Y:S06]  /*07c0*/  RET.REL.NODEC R8 `(_Z23extract_and_linearscaleP7double2Pdidd) ;  /* 0xfffffff8080c7950 */ /* 0x000fec0003c3ffff */
.L_x_4:
[----:B------:R-:W-:-:S00]  /*07d0*/  BRA `(.L_x_4) ;  /* 0xfffffffc00fc7947 */ /* 0x000fc0000383ffff */
[----:B------:R-:W-:-:S00]  /*07e0*/  NOP ;  /* 0x0000000000007918 */ /* 0x000fc00000000000 */
        /* <DEDUP_REMOVED lines=9> */
.L_x_5:


//--------------------- .nv.shared.reserved.0     --------------------------
	.section	.nv.shared.reserved.0,"aw",@nobits
	.weak		__nv_reservedSMEM_offset_0_alias
	.size		__nv_reservedSMEM_offset_0_alias, 0, 64
	.other		__nv_reservedSMEM_offset_0_alias,@"STO_CUDA_RESERVED_SHARED STV_DEFAULT"
__nv_reservedSMEM_offset_0_alias:
	.zero		0
	.zero		64


//--------------------- .nv.constant0._Z23extract_and_linearscaleP7double2Pdidd --------------------------
	.section	.nv.constant0._Z23extract_and_linearscaleP7double2Pdidd,"a",@progbits
	.sectionflags	@""
	.align	4
.nv.constant0._Z23extract_and_linearscaleP7double2Pdidd:
	.zero		936


//--------------------- SYMBOLS --------------------------

	.type		.nv.reservedSmem.offset0,@object
	.size		.nv.reservedSmem.offset0,0x4
